	.headerflags	@"EF_CUDA_TEXMODE_UNIFIED EF_CUDA_64BIT_ADDRESS EF_CUDA_ACCELERATORS EF_CUDA_SM90 EF_CUDA_VIRTUAL_SM(EF_CUDA_SM90)"
	.elftype	@"ET_EXEC"


//--------------------- .nv.info                  --------------------------
	.section	.nv.info,"",@"SHT_CUDA_INFO"
	.align	4


	//----- nvinfo : EIATTR_REGCOUNT
	.align		4
        /*0000*/ 	.byte	0x04, 0x2f
        /*0002*/ 	.short	(.L_1 - .L_0)
	.align		4
.L_0:
        /*0004*/ 	.word	index@(triton_poi_fused__unsafe_index_add_mul_sub_11)
        /*0008*/ 	.word	0x00000018


	//----- nvinfo : EIATTR_MIN_STACK_SIZE
	.align		4
.L_1:
        /*000c*/ 	.byte	0x04, 0x12
        /*000e*/ 	.short	(.L_3 - .L_2)
	.align		4
.L_2:
        /*0010*/ 	.word	index@(triton_poi_fused__unsafe_index_add_mul_sub_11)
        /*0014*/ 	.word	0x00000000


	//----- nvinfo : EIATTR_FRAME_SIZE
	.align		4
.L_3:
        /*0018*/ 	.byte	0x04, 0x11
        /*001a*/ 	.short	(.L_5 - .L_4)
	.align		4
.L_4:
        /*001c*/ 	.word	index@(triton_poi_fused__unsafe_index_add_mul_sub_11)
        /*0020*/ 	.word	0x00000000


	//----- nvinfo : EIATTR_MIN_STACK_SIZE
	.align		4
.L_5:
        /*0024*/ 	.byte	0x04, 0x12
        /*0026*/ 	.short	(.L_7 - .L_6)
	.align		4
.L_6:
        /*0028*/ 	.word	index@(triton_poi_fused__unsafe_index_add_mul_sub_11)
        /*002c*/ 	.word	0x00000000
.L_7:


//--------------------- .nv.info.triton_poi_fused__unsafe_index_add_mul_sub_11 --------------------------
	.section	.nv.info.triton_poi_fused__unsafe_index_add_mul_sub_11,"",@"SHT_CUDA_INFO"
	.sectionflags	@""
	.align	4


	//----- nvinfo : EIATTR_CUDA_API_VERSION
	.align		4
        /*0000*/ 	.byte	0x04, 0x37
        /*0002*/ 	.short	(.L_9 - .L_8)
.L_8:
        /*0004*/ 	.word	0x0000007c


	//----- nvinfo : EIATTR_KPARAM_INFO
	.align		4
.L_9:
        /*0008*/ 	.byte	0x04, 0x17
        /*000a*/ 	.short	(.L_11 - .L_10)
.L_10:
        /*000c*/ 	.word	0x00000000
        /*0010*/ 	.short	0x0008
        /*0012*/ 	.short	0x0040
        /*0014*/ 	.byte	0x00, 0xf0, 0x11, 0x00


	//----- nvinfo : EIATTR_KPARAM_INFO
	.align		4
.L_11:
        /*0018*/ 	.byte	0x04, 0x17
        /*001a*/ 	.short	(.L_13 - .L_12)
.L_12:
        /*001c*/ 	.word	0x00000000
        /*0020*/ 	.short	0x0007
        /*0022*/ 	.short	0x0038
        /*0024*/ 	.byte	0x00, 0xf4, 0x21, 0x00


	//----- nvinfo : EIATTR_KPARAM_INFO
	.align		4
.L_13:
        /*0028*/ 	.byte	0x04, 0x17
        /*002a*/ 	.short	(.L_15 - .L_14)
.L_14:
        /*002c*/ 	.word	0x00000000
        /*0030*/ 	.short	0x0006
        /*0032*/ 	.short	0x0030
        /*0034*/ 	.byte	0x00, 0xf4, 0x21, 0x00


	//----- nvinfo : EIATTR_KPARAM_INFO
	.align		4
.L_15:
        /*0038*/ 	.byte	0x04, 0x17
        /*003a*/ 	.short	(.L_17 - .L_16)
.L_16:
        /*003c*/ 	.word	0x00000000
        /*0040*/ 	.short	0x0005
        /*0042*/ 	.short	0x0028
        /*0044*/ 	.byte	0x00, 0xf4, 0x21, 0x00


	//----- nvinfo : EIATTR_KPARAM_INFO
	.align		4
.L_17:
        /*0048*/ 	.byte	0x04, 0x17
        /*004a*/ 	.short	(.L_19 - .L_18)
.L_18:
        /*004c*/ 	.word	0x00000000
        /*0050*/ 	.short	0x0004
        /*0052*/ 	.short	0x0020
        /*0054*/ 	.byte	0x00, 0xf4, 0x21, 0x00


	//----- nvinfo : EIATTR_KPARAM_INFO
	.align		4
.L_19:
        /*0058*/ 	.byte	0x04, 0x17
        /*005a*/ 	.short	(.L_21 - .L_20)
.L_20:
        /*005c*/ 	.word	0x00000000
        /*0060*/ 	.short	0x0003
        /*0062*/ 	.short	0x0018
        /*0064*/ 	.byte	0x00, 0xf4, 0x21, 0x00


	//----- nvinfo : EIATTR_KPARAM_INFO
	.align		4
.L_21:
        /*0068*/ 	.byte	0x04, 0x17
        /*006a*/ 	.short	(.L_23 - .L_22)
.L_22:
        /*006c*/ 	.word	0x00000000
        /*0070*/ 	.short	0x0002
        /*0072*/ 	.short	0x0010
        /*0074*/ 	.byte	0x00, 0xf4, 0x21, 0x00


	//----- nvinfo : EIATTR_KPARAM_INFO
	.align		4
.L_23:
        /*0078*/ 	.byte	0x04, 0x17
        /*007a*/ 	.short	(.L_25 - .L_24)
.L_24:
        /*007c*/ 	.word	0x00000000
        /*0080*/ 	.short	0x0001
        /*0082*/ 	.short	0x0008
        /*0084*/ 	.byte	0x00, 0xf4, 0x21, 0x00


	//----- nvinfo : EIATTR_KPARAM_INFO
	.align		4
.L_25:
        /*0088*/ 	.byte	0x04, 0x17
        /*008a*/ 	.short	(.L_27 - .L_26)
.L_26:
        /*008c*/ 	.word	0x00000000
        /*0090*/ 	.short	0x0000
        /*0092*/ 	.short	0x0000
        /*0094*/ 	.byte	0x00, 0xf4, 0x21, 0x00


	//----- nvinfo : EIATTR_SPARSE_MMA_MASK
	.align		4
.L_27:
        /*0098*/ 	.byte	0x03, 0x50
        /*009a*/ 	.short	0x0000


	//----- nvinfo : EIATTR_MAXREG_COUNT
	.align		4
        /*009c*/ 	.byte	0x03, 0x1b
        /*009e*/ 	.short	0x00ff


	//----- nvinfo : EIATTR_EXIT_INSTR_OFFSETS
	.align		4
        /*00a0*/ 	.byte	0x04, 0x1c
        /*00a2*/ 	.short	(.L_29 - .L_28)


	//   ....[0]....
.L_28:
        /*00a4*/ 	.word	0x000007f0


	//----- nvinfo : EIATTR_REQNTID
	.align		4
.L_29:
        /*00a8*/ 	.byte	0x04, 0x10
        /*00aa*/ 	.short	(.L_31 - .L_30)
.L_30:
        /*00ac*/ 	.word	0x00000080
        /*00b0*/ 	.word	0x00000001
        /*00b4*/ 	.word	0x00000001


	//----- nvinfo : EIATTR_CBANK_PARAM_SIZE
	.align		4
.L_31:
        /*00b8*/ 	.byte	0x03, 0x19
        /*00ba*/ 	.short	0x0044


	//----- nvinfo : EIATTR_PARAM_CBANK
	.align		4
        /*00bc*/ 	.byte	0x04, 0x0a
        /*00be*/ 	.short	(.L_33 - .L_32)
	.align		4
.L_32:
        /*00c0*/ 	.word	index@(.nv.constant0.triton_poi_fused__unsafe_index_add_mul_sub_11)
        /*00c4*/ 	.short	0x0210
        /*00c6*/ 	.short	0x0044


	//----- nvinfo : EIATTR_SW_WAR
	.align		4
.L_33:
        /*00c8*/ 	.byte	0x04, 0x36
        /*00ca*/ 	.short	(.L_35 - .L_34)
.L_34:
        /*00cc*/ 	.word	0x00000008
.L_35:


//--------------------- .nv.callgraph             --------------------------
	.section	.nv.callgraph,"",@"SHT_CUDA_CALLGRAPH"
	.align	4
	.sectionentsize	8
	.align		4
        /*0000*/ 	.word	0x00000000
	.align		4
        /*0004*/ 	.word	0xffffffff
	.align		4
        /*0008*/ 	.word	0x00000000
	.align		4
        /*000c*/ 	.word	0xfffffffe
	.align		4
        /*0010*/ 	.word	0x00000000
	.align		4
        /*0014*/ 	.word	0xfffffffd
	.align		4
        /*0018*/ 	.word	0x00000000
	.align		4
        /*001c*/ 	.word	0xfffffffc


//--------------------- .text.triton_poi_fused__unsafe_index_add_mul_sub_11 --------------------------
	.section	.text.triton_poi_fused__unsafe_index_add_mul_sub_11,"ax",@progbits
	.align	128
        .global         triton_poi_fused__unsafe_index_add_mul_sub_11
        .type           triton_poi_fused__unsafe_index_add_mul_sub_11,@function
        .size           triton_poi_fused__unsafe_index_add_mul_sub_11,(.L_x_1 - triton_poi_fused__unsafe_index_add_mul_sub_11)
        .other          triton_poi_fused__unsafe_index_add_mul_sub_11,@"STO_CUDA_ENTRY STV_DEFAULT"
triton_poi_fused__unsafe_index_add_mul_sub_11:
.text.triton_poi_fused__unsafe_index_add_mul_sub_11:
[----:B------:R-:W-:Y:S01]  /*0000*/  LDC R1, c[0x0][0x28] ;  /* 0x00000a00ff017b82 */ /* 0x000fe20000000800 */
[----:B------:R-:W1:Y:S07]  /*0010*/  S2R R0, SR_TID.X ;  /* 0x0000000000007919 */ /* 0x000e6e0000002100 */
[----:B------:R-:W2:Y:S01]  /*0020*/  LDC.64 R8, c[0x0][0x220] ;  /* 0x00008800ff087b82 */ /* 0x000ea20000000a00 */
[----:B------:R-:W-:Y:S01]  /*0030*/  ULDC.64 UR4, c[0x0][0x208] ;  /* 0x0000820000047ab9 */ /* 0x000fe20000000a00 */
[----:B------:R-:W-:Y:S01]  /*0040*/  ULDC.64 UR6, c[0x0][0x228] ;  /* 0x00008a0000067ab9 */ /* 0x000fe20000000a00 */
[----:B------:R-:W3:Y:S01]  /*0050*/  S2R R13, SR_CTAID.X ;  /* 0x00000000000d7919 */ /* 0x000ee20000002500 */
[----:B-1----:R-:W-:-:S05]  /*0060*/  IMAD.SHL.U32 R0, R0, 0x2, RZ ;  /* 0x0000000200007824 */ /* 0x002fca00078e00ff */
[----:B------:R-:W-:-:S05]  /*0070*/  LOP3.LUT R0, R0, 0xfe, RZ, 0xc0, !PT ;  /* 0x000000fe00007812 */ /* 0x000fca00078ec0ff */
[----:B---3--:R-:W-:-:S05]  /*0080*/  IMAD R0, R13, 0x100, R0 ;  /* 0x000001000d007824 */ /* 0x008fca00078e0200 */
[----:B------:R-:W-:-:S04]  /*0090*/  SHF.R.S32.HI R3, RZ, 0x1f, R0 ;  /* 0x0000001fff037819 */ /* 0x000fc80000011400 */
[----:B------:R-:W-:-:S04]  /*00a0*/  LEA.HI R3, R3, R0, RZ, 0x2 ;  /* 0x0000000003037211 */ /* 0x000fc800078f10ff */
[----:B------:R-:W-:-:S04]  /*00b0*/  LOP3.LUT R5, R3, 0xfffffffc, RZ, 0xc0, !PT ;  /* 0xfffffffc03057812 */ /* 0x000fc800078ec0ff */
[----:B------:R-:W-:Y:S02]  /*00c0*/  IADD3 R2, R0, -R5, RZ ;  /* 0x8000000500027210 */ /* 0x000fe40007ffe0ff */
[----:B------:R-:W1:Y:S03]  /*00d0*/  LDC.64 R4, c[0x0][0x230] ;  /* 0x00008c00ff047b82 */ /* 0x000e660000000a00 */
[----:B--2---:R-:W-:-:S06]  /*00e0*/  IMAD.WIDE R8, R2, 0x8, R8 ;  /* 0x0000000802087825 */ /* 0x004fcc00078e0208 */
[----:B------:R-:W2:Y:S01]  /*00f0*/  LDG.E.EL.128 R8, desc[UR4][R8.64] ;  /* 0x0000000408087981 */ /* 0x000ea2000c2e1d00 */
[----:B-1----:R-:W-:-:S06]  /*0100*/  IMAD.WIDE R4, R2, 0x8, R4 ;  /* 0x0000000802047825 */ /* 0x002fcc00078e0204 */
[----:B------:R-:W3:Y:S01]  /*0110*/  LDG.E.EL.128 R4, desc[UR4][R4.64] ;  /* 0x0000000404047981 */ /* 0x000ee2000c2e1d00 */
[----:B------:R-:W-:-:S04]  /*0120*/  SHF.R.S32.HI R13, RZ, 0x17, R13 ;  /* 0x00000017ff0d7819 */ /* 0x000fc8000001140d */
[----:B------:R-:W-:-:S04]  /*0130*/  SGXT R13, R13, 0x1 ;  /* 0x000000010d0d781a */ /* 0x000fc80000000200 */
[----:B------:R-:W-:-:S04]  /*0140*/  LEA.HI R13, R13, R0, RZ, 0x4 ;  /* 0x000000000d0d7211 */ /* 0x000fc800078f20ff */
[----:B------:R-:W-:-:S05]  /*0150*/  SHF.R.S32.HI R13, RZ, 0x4, R13 ;  /* 0x00000004ff0d7819 */ /* 0x000fca000001140d */
[----:B------:R-:W-:Y:S01]  /*0160*/  IMAD R13, R13, 0x18, RZ ;  /* 0x000000180d0d7824 */ /* 0x000fe200078e02ff */
[----:B--2---:R-:W-:Y:S02]  /*0170*/  IADD3 R15, P1, R8, 0x18, RZ ;  /* 0x00000018080f7810 */ /* 0x004fe40007f3e0ff */
[----:B------:R-:W-:Y:S02]  /*0180*/  ISETP.GE.AND P0, PT, R9, RZ, PT ;  /* 0x000000ff0900720c */ /* 0x000fe40003f06270 */
[----:B------:R-:W-:Y:S01]  /*0190*/  IADD3 R17, P2, R10, 0x18, RZ ;  /* 0x000000180a117810 */ /* 0x000fe20007f5e0ff */
[----:B------:R-:W-:Y:S01]  /*01a0*/  IMAD.X R21, RZ, RZ, R9, P1 ;  /* 0x000000ffff157224 */ /* 0x000fe200008e0609 */
[----:B------:R-:W-:Y:S02]  /*01b0*/  ISETP.GE.AND P1, PT, R11, RZ, PT ;  /* 0x000000ff0b00720c */ /* 0x000fe40003f26270 */
[----:B------:R-:W-:Y:S02]  /*01c0*/  SEL R12, R15, R8, !P0 ;  /* 0x000000080f0c7207 */ /* 0x000fe40004000000 */
[----:B------:R-:W-:-:S02]  /*01d0*/  IADD3.X R19, RZ, R11, RZ, P2, !PT ;  /* 0x0000000bff137210 */ /* 0x000fc400017fe4ff */
[----:B------:R-:W-:Y:S02]  /*01e0*/  SEL R15, R21, R9, !P0 ;  /* 0x00000009150f7207 */ /* 0x000fe40004000000 */
[----:B------:R-:W-:Y:S02]  /*01f0*/  SEL R9, R17, R10, !P1 ;  /* 0x0000000a11097207 */ /* 0x000fe40004800000 */
[----:B------:R-:W-:Y:S02]  /*0200*/  SEL R10, R19, R11, !P1 ;  /* 0x0000000b130a7207 */ /* 0x000fe40004800000 */
[----:B------:R-:W-:Y:S02]  /*0210*/  LEA R8, P1, R9, UR6, 0x2 ;  /* 0x0000000609087c11 */ /* 0x000fe4000f8210ff */
[----:B------:R-:W-:Y:S02]  /*0220*/  LEA R14, P0, R12, UR6, 0x2 ;  /* 0x000000060c0e7c11 */ /* 0x000fe4000f8010ff */
[----:B---3--:R-:W-:-:S02]  /*0230*/  IADD3 R11, P2, R4, 0x18, RZ ;  /* 0x00000018040b7810 */ /* 0x008fc40007f5e0ff */
[----:B------:R-:W-:Y:S02]  /*0240*/  LEA.HI.X R9, R9, UR7, R10, 0x2, P1 ;  /* 0x0000000709097c11 */ /* 0x000fe400088f140a */
[----:B------:R-:W-:Y:S01]  /*0250*/  ISETP.GE.AND P1, PT, R5, RZ, PT ;  /* 0x000000ff0500720c */ /* 0x000fe20003f26270 */
[----:B------:R-:W-:Y:S01]  /*0260*/  IMAD.X R19, RZ, RZ, R5, P2 ;  /* 0x000000ffff137224 */ /* 0x000fe200010e0605 */
[----:B------:R-:W-:Y:S02]  /*0270*/  LEA.HI.X R15, R12, UR7, R15, 0x2, P0 ;  /* 0x000000070c0f7c11 */ /* 0x000fe400080f140f */
[----:B------:R-:W-:Y:S02]  /*0280*/  IADD3 R17, P3, R6, 0x18, RZ ;  /* 0x0000001806117810 */ /* 0x000fe40007f7e0ff */
[----:B------:R-:W-:Y:S01]  /*0290*/  ISETP.GE.AND P0, PT, R7, RZ, PT ;  /* 0x000000ff0700720c */ /* 0x000fe20003f06270 */
[----:B------:R-:W-:Y:S01]  /*02a0*/  IMAD.WIDE R14, R13, 0x4, R14 ;  /* 0x000000040d0e7825 */ /* 0x000fe200078e020e */
[----:B------:R-:W-:-:S02]  /*02b0*/  SEL R16, R19, R5, !P1 ;  /* 0x0000000513107207 */ /* 0x000fc40004800000 */
[----:B------:R-:W-:Y:S02]  /*02c0*/  SEL R11, R11, R4, !P1 ;  /* 0x000000040b0b7207 */ /* 0x000fe40004800000 */
[----:B------:R-:W-:Y:S01]  /*02d0*/  IADD3.X R19, RZ, R7, RZ, P3, !PT ;  /* 0x00000007ff137210 */ /* 0x000fe20001ffe4ff */
[----:B------:R-:W-:Y:S01]  /*02e0*/  IMAD.WIDE R8, R13, 0x4, R8 ;  /* 0x000000040d087825 */ /* 0x000fe200078e0208 */
[----:B------:R-:W-:Y:S01]  /*02f0*/  SEL R5, R17, R6, !P0 ;  /* 0x0000000611057207 */ /* 0x000fe20004000000 */
[----:B------:R1:W2:Y:S01]  /*0300*/  LDG.E.EL R4, desc[UR4][R14.64] ;  /* 0x000000040e047981 */ /* 0x0002a2000c2e1900 */
[----:B------:R-:W-:Y:S02]  /*0310*/  LEA R10, P1, R11, UR6, 0x2 ;  /* 0x000000060b0a7c11 */ /* 0x000fe4000f8210ff */
[----:B------:R-:W-:Y:S02]  /*0320*/  SEL R12, R19, R7, !P0 ;  /* 0x00000007130c7207 */ /* 0x000fe40004000000 */
[----:B------:R-:W-:-:S02]  /*0330*/  LEA R6, P0, R5, UR6, 0x2 ;  /* 0x0000000605067c11 */ /* 0x000fc4000f8010ff */
[----:B------:R-:W-:Y:S02]  /*0340*/  LEA.HI.X R11, R11, UR7, R16, 0x2, P1 ;  /* 0x000000070b0b7c11 */ /* 0x000fe400088f1410 */
[----:B------:R-:W-:Y:S01]  /*0350*/  LEA.HI.X R7, R5, UR7, R12, 0x2, P0 ;  /* 0x0000000705077c11 */ /* 0x000fe200080f140c */
[----:B-1----:R-:W1:Y:S01]  /*0360*/  LDC.64 R14, c[0x0][0x238] ;  /* 0x00008e00ff0e7b82 */ /* 0x002e620000000a00 */
[----:B------:R-:W3:Y:S01]  /*0370*/  LDG.E.EL R5, desc[UR4][R8.64] ;  /* 0x0000000408057981 */ /* 0x000ee2000c2e1900 */
[----:B------:R-:W-:-:S04]  /*0380*/  IMAD.WIDE R10, R13, 0x4, R10 ;  /* 0x000000040d0a7825 */ /* 0x000fc800078e020a */
[----:B------:R-:W-:Y:S02]  /*0390*/  IMAD.WIDE R12, R13, 0x4, R6 ;  /* 0x000000040d0c7825 */ /* 0x000fe400078e0206 */
[----:B------:R-:W4:Y:S01]  /*03a0*/  LDG.E.EL R10, desc[UR4][R10.64] ;  /* 0x000000040a0a7981 */ /* 0x000f22000c2e1900 */
[----:B------:R-:W5:Y:S03]  /*03b0*/  LDC.64 R6, c[0x0][0x248] ;  /* 0x00009200ff067b82 */ /* 0x000f660000000a00 */
[----:B------:R-:W4:Y:S01]  /*03c0*/  LDG.E.EL R12, desc[UR4][R12.64] ;  /* 0x000000040c0c7981 */ /* 0x000f22000c2e1900 */
[----:B------:R-:W-:-:S04]  /*03d0*/  SHF.R.S32.HI R16, RZ, 0x2, R3 ;  /* 0x00000002ff107819 */ /* 0x000fc80000011403 */
[----:B------:R-:W-:-:S04]  /*03e0*/  LEA.HI R3, R16, R16, RZ, 0x2 ;  /* 0x0000001010037211 */ /* 0x000fc800078f10ff */
[----:B------:R-:W-:Y:S01]  /*03f0*/  LOP3.LUT R17, R3, 0xfffffffc, RZ, 0xc0, !PT ;  /* 0xfffffffc03117812 */ /* 0x000fe200078ec0ff */
[----:B-1----:R-:W-:-:S04]  /*0400*/  IMAD.WIDE R2, R2, 0x4, R14 ;  /* 0x0000000402027825 */ /* 0x002fc800078e020e */
[----:B------:R-:W-:Y:S02]  /*0410*/  IMAD.IADD R17, R16, 0x1, -R17 ;  /* 0x0000000110117824 */ /* 0x000fe400078e0a11 */
[----:B------:R-:W4:Y:S02]  /*0420*/  LDG.E.EL.64 R2, desc[UR4][R2.64] ;  /* 0x0000000402027981 */ /* 0x000f24000c2e1b00 */
[----:B-----5:R-:W-:-:S06]  /*0430*/  IMAD.WIDE R6, R17, 0x4, R6 ;  /* 0x0000000411067825 */ /* 0x020fcc00078e0206 */
[----:B------:R1:W5:Y:S01]  /*0440*/  LDG.E.EL R6, desc[UR4][R6.64] ;  /* 0x0000000406067981 */ /* 0x000362000c2e1900 */
[----:B------:R-:W-:Y:S01]  /*0450*/  HFMA2.MMA R14, -RZ, RZ, 1.625, 0 ;  /* 0x3e800000ff0e7435 */ /* 0x000fe200000001ff */
[----:B--2---:R-:W-:-:S04]  /*0460*/  FADD R4, RZ, -R4 ;  /* 0x80000004ff047221 */ /* 0x004fc80000000000 */
[----:B------:R-:W-:Y:S01]  /*0470*/  FMUL R4, R4, 1.4426950216293334961 ;  /* 0x3fb8aa3b04047820 */ /* 0x000fe20000400000 */
[----:B---3--:R-:W-:-:S04]  /*0480*/  FADD R5, RZ, -R5 ;  /* 0x80000005ff057221 */ /* 0x008fc80000000000 */
[----:B------:R-:W-:Y:S01]  /*0490*/  FSETP.GEU.AND P0, PT, R4, -126, PT ;  /* 0xc2fc00000400780b */ /* 0x000fe20003f0e000 */
[----:B------:R-:W-:Y:S01]  /*04a0*/  FMUL R8, R5, 1.4426950216293334961 ;  /* 0x3fb8aa3b05087820 */ /* 0x000fe20000400000 */
[----:B----4-:R-:W-:Y:S01]  /*04b0*/  FADD R10, RZ, -R10 ;  /* 0x8000000aff0a7221 */ /* 0x010fe20000000000 */
[----:B------:R-:W-:-:S03]  /*04c0*/  FADD R12, RZ, -R12 ;  /* 0x8000000cff0c7221 */ /* 0x000fc60000000000 */
[----:B------:R-:W-:Y:S01]  /*04d0*/  FSETP.GEU.AND P3, PT, R8, -126, PT ;  /* 0xc2fc00000800780b */ /* 0x000fe20003f6e000 */
[----:B------:R-:W-:Y:S01]  /*04e0*/  FMUL R10, R10, 1.4426950216293334961 ;  /* 0x3fb8aa3b0a0a7820 */ /* 0x000fe20000400000 */
[----:B------:R-:W-:-:S04]  /*04f0*/  FMUL R12, R12, 1.4426950216293334961 ;  /* 0x3fb8aa3b0c0c7820 */ /* 0x000fc80000400000 */
[----:B------:R-:W-:Y:S02]  /*0500*/  FSETP.GEU.AND P1, PT, R10, -126, PT ;  /* 0xc2fc00000a00780b */ /* 0x000fe40003f2e000 */
[----:B------:R-:W-:Y:S01]  /*0510*/  FSETP.GEU.AND P2, PT, R12, -126, PT ;  /* 0xc2fc00000c00780b */ /* 0x000fe20003f4e000 */
[----:B------:R-:W-:-:S04]  /*0520*/  @!P0 FMUL R4, R4, 0.5 ;  /* 0x3f00000004048820 */ /* 0x000fc80000400000 */
[----:B------:R-:W-:Y:S01]  /*0530*/  @!P3 FMUL R8, R8, 0.5 ;  /* 0x3f0000000808b820 */ /* 0x000fe20000400000 */
[----:B------:R-:W2:Y:S05]  /*0540*/  MUFU.EX2 R5, R4 ;  /* 0x0000000400057308 */ /* 0x000eaa0000000800 */
[----:B------:R-:W-:Y:S02]  /*0550*/  @!P1 FMUL R10, R10, 0.5 ;  /* 0x3f0000000a0a9820 */ /* 0x000fe40000400000 */
[----:B------:R-:W-:Y:S01]  /*0560*/  @!P2 FMUL R12, R12, 0.5 ;  /* 0x3f0000000c0ca820 */ /* 0x000fe20000400000 */
[----:B-1----:R-:W1:Y:S08]  /*0570*/  MUFU.EX2 R7, R8 ;  /* 0x0000000800077308 */ /* 0x002e700000000800 */
[----:B------:R-:W3:Y:S01]  /*0580*/  MUFU.EX2 R13, R12 ;  /* 0x0000000c000d7308 */ /* 0x000ee20000000800 */
[----:B--2---:R-:W-:-:S07]  /*0590*/  @!P0 FMUL R5, R5, R5 ;  /* 0x0000000505058220 */ /* 0x004fce0000400000 */
[----:B------:R-:W2:Y:S01]  /*05a0*/  MUFU.EX2 R11, R10 ;  /* 0x0000000a000b7308 */ /* 0x000ea20000000800 */
[----:B-1----:R-:W-:Y:S01]  /*05b0*/  @!P3 FMUL R7, R7, R7 ;  /* 0x000000070707b220 */ /* 0x002fe20000400000 */
[----:B------:R-:W-:Y:S02]  /*05c0*/  FADD R9, R5, 1 ;  /* 0x3f80000005097421 */ /* 0x000fe40000000000 */
[----:B------:R-:W1:Y:S01]  /*05d0*/  LDC.64 R4, c[0x0][0x210] ;  /* 0x00008400ff047b82 */ /* 0x000e620000000a00 */
[----:B------:R-:W-:Y:S01]  /*05e0*/  FADD R7, R7, 1 ;  /* 0x3f80000007077421 */ /* 0x000fe20000000000 */
[----:B---3--:R-:W-:Y:S01]  /*05f0*/  @!P2 FMUL R13, R13, R13 ;  /* 0x0000000d0d0da220 */ /* 0x008fe20000400000 */
[----:B------:R-:W-:-:S03]  /*0600*/  FSETP.GT.AND P0, PT, R9, 8.50705917302346158658e+37, PT ;  /* 0x7e8000000900780b */ /* 0x000fc60003f04000 */
[----:B------:R-:W-:Y:S01]  /*0610*/  FADD R13, R13, 1 ;  /* 0x3f8000000d0d7421 */ /* 0x000fe20000000000 */
[----:B--2---:R-:W-:Y:S01]  /*0620*/  @!P1 FMUL R11, R11, R11 ;  /* 0x0000000b0b0b9220 */ /* 0x004fe20000400000 */
[----:B------:R-:W-:-:S03]  /*0630*/  FSETP.GT.AND P1, PT, R7, 8.50705917302346158658e+37, PT ;  /* 0x7e8000000700780b */ /* 0x000fc60003f24000 */
[----:B------:R-:W-:Y:S01]  /*0640*/  FADD R11, R11, 1 ;  /* 0x3f8000000b0b7421 */ /* 0x000fe20000000000 */
[----:B------:R-:W-:-:S04]  /*0650*/  FSETP.GT.AND P3, PT, R13, 8.50705917302346158658e+37, PT ;  /* 0x7e8000000d00780b */ /* 0x000fc80003f64000 */
[----:B------:R-:W-:Y:S01]  /*0660*/  FSETP.GT.AND P2, PT, R11, 8.50705917302346158658e+37, PT ;  /* 0x7e8000000b00780b */ /* 0x000fe20003f44000 */
[----:B------:R-:W-:-:S04]  /*0670*/  @P0 FMUL R9, R9, 0.25 ;  /* 0x3e80000009090820 */ /* 0x000fc80000400000 */
[----:B------:R-:W-:Y:S02]  /*0680*/  @P1 FMUL R7, R7, 0.25 ;  /* 0x3e80000007071820 */ /* 0x000fe40000400000 */
[----:B------:R-:W2:Y:S02]  /*0690*/  MUFU.RCP R9, R9 ;  /* 0x0000000900097308 */ /* 0x000ea40000001000 */
[----:B------:R-:W-:-:S04]  /*06a0*/  @P3 FMUL R13, R13, 0.25 ;  /* 0x3e8000000d0d3820 */ /* 0x000fc80000400000 */
[----:B------:R-:W-:Y:S02]  /*06b0*/  @P2 FMUL R11, R11, 0.25 ;  /* 0x3e8000000b0b2820 */ /* 0x000fe40000400000 */
[----:B------:R-:W3:Y:S01]  /*06c0*/  MUFU.RCP R7, R7 ;  /* 0x0000000700077308 */ /* 0x000ee20000001000 */
[----:B------:R-:W-:-:S07]  /*06d0*/  FSEL R8, R14, 1, P0 ;  /* 0x3f8000000e087808 */ /* 0x000fce0000000000 */
[----:B------:R-:W4:Y:S01]  /*06e0*/  MUFU.RCP R12, R11 ;  /* 0x0000000b000c7308 */ /* 0x000f220000001000 */
[----:B------:R-:W-:-:S07]  /*06f0*/  FSEL R10, R14, 1, P1 ;  /* 0x3f8000000e0a7808 */ /* 0x000fce0000800000 */
[----:B------:R-:W1:Y:S01]  /*0700*/  MUFU.RCP R13, R13 ;  /* 0x0000000d000d7308 */ /* 0x000e620000001000 */
[----:B--2---:R-:W-:Y:S01]  /*0710*/  FMUL R9, R9, R8 ;  /* 0x0000000809097220 */ /* 0x004fe20000400000 */
[C---:B------:R-:W-:Y:S01]  /*0720*/  FSEL R8, R14.reuse, 1, P2 ;  /* 0x3f8000000e087808 */ /* 0x040fe20001000000 */
[----:B---3--:R-:W-:Y:S01]  /*0730*/  FMUL R10, R7, R10 ;  /* 0x0000000a070a7220 */ /* 0x008fe20000400000 */
[----:B------:R-:W-:-:S03]  /*0740*/  FSEL R14, R14, 1, P3 ;  /* 0x3f8000000e0e7808 */ /* 0x000fc60001800000 */
[----:B----4-:R-:W-:-:S04]  /*0750*/  FFMA R8, R12, R8, -R9 ;  /* 0x000000080c087223 */ /* 0x010fc80000000809 */
[----:B------:R-:W-:Y:S01]  /*0760*/  FFMA R9, R2, R8, R9 ;  /* 0x0000000802097223 */ /* 0x000fe20000000009 */
[----:B01----:R-:W-:-:S04]  /*0770*/  FFMA R14, R13, R14, -R10 ;  /* 0x0000000e0d0e7223 */ /* 0x003fc8000000080a */
[----:B------:R-:W-:Y:S01]  /*0780*/  FFMA R3, R3, R14, R10 ;  /* 0x0000000e03037223 */ /* 0x000fe2000000000a */
[----:B------:R-:W-:-:S03]  /*0790*/  FADD R2, R9, -R9 ;  /* 0x8000000909027221 */ /* 0x000fc60000000000 */
[----:B------:R-:W-:Y:S01]  /*07a0*/  FADD R8, R3, -R3 ;  /* 0x8000000303087221 */ /* 0x000fe20000000000 */
[----:B------:R-:W-:-:S04]  /*07b0*/  IMAD.WIDE R4, R0, 0x4, R4 ;  /* 0x0000000400047825 */ /* 0x000fc800078e0204 */
[C---:B-----5:R-:W-:Y:S01]  /*07c0*/  FFMA R2, R6.reuse, R2, R9 ;  /* 0x0000000206027223 */ /* 0x060fe20000000009 */
[----:B------:R-:W-:-:S05]  /*07d0*/  FFMA R3, R6, R8, R3 ;  /* 0x0000000806037223 */ /* 0x000fca0000000003 */
[----:B------:R-:W-:Y:S01]  /*07e0*/  STG.E.64 desc[UR4][R4.64], R2 ;  /* 0x0000000204007986 */ /* 0x000fe2000c101b04 */
[----:B------:R-:W-:Y:S05]  /*07f0*/  EXIT ;  /* 0x000000000000794d */ /* 0x000fea0003800000 */
.L_x_0:
[----:B------:R-:W-:-:S00]  /*0800*/  BRA `(.L_x_0) ;  /* 0xfffffffc00fc7947 */ /* 0x000fc0000383ffff */
[----:B------:R-:W-:-:S00]  /*0810*/  NOP ;  /* 0x0000000000007918 */ /* 0x000fc00000000000 */
        /* <DEDUP_REMOVED lines=14> */
.L_x_1:


//--------------------- .nv.constant0.triton_poi_fused__unsafe_index_add_mul_sub_11 --------------------------
	.section	.nv.constant0.triton_poi_fused__unsafe_index_add_mul_sub_11,"a",@progbits
	.sectionflags	@""
	.align	4
.nv.constant0.triton_poi_fused__unsafe_index_add_mul_sub_11:
	.zero		596
